//
// Generated by NVIDIA NVVM Compiler
//
// Compiler Build ID: CL-36424714
// Cuda compilation tools, release 13.0, V13.0.88
// Based on NVVM 20.0.0
//

.version 9.0
.target sm_100
.address_size 64

	// .globl	_Z11partial_sumlPd

.visible .entry _Z11partial_sumlPd(
	.param .u64 _Z11partial_sumlPd_param_0,
	.param .u64 .ptr .align 1 _Z11partial_sumlPd_param_1
)
{
	.reg .pred 	%p<6>;
	.reg .b32 	%r<11>;
	.reg .b64 	%rd<16>;
	.reg .b64 	%fd<37>;

	ld.param.u64 	%rd8, [_Z11partial_sumlPd_param_0];
	ld.param.u64 	%rd9, [_Z11partial_sumlPd_param_1];
	mov.u32 	%r1, %tid.x;
	mov.u32 	%r2, %ctaid.x;
	mov.u32 	%r3, %ntid.x;
	mov.u32 	%r4, %tid.y;
	mov.u32 	%r5, %ctaid.y;
	mov.u32 	%r6, %ntid.y;
	mad.lo.s32 	%r7, %r5, %r6, %r4;
	mov.u32 	%r8, %nctaid.x;
	mad.lo.s32 	%r9, %r7, %r8, %r2;
	mad.lo.s32 	%r10, %r9, %r3, %r1;
	cvt.s64.s32 	%rd1, %r10;
	setp.lt.s64 	%p1, %rd8, 1;
	mov.f64 	%fd36, 0d0000000000000000;
	@%p1 bra 	$L__BB0_6;
	mad.lo.s64 	%rd10, %rd8, %rd1, 1;
	cvt.rn.f64.s64 	%fd32, %rd10;
	and.b64  	%rd15, %rd8, 3;
	setp.lt.u64 	%p2, %rd8, 4;
	mov.f64 	%fd36, 0d0000000000000000;
	@%p2 bra 	$L__BB0_4;
	and.b64  	%rd14, %rd8, 9223372036854775804;
	mov.f64 	%fd36, 0d0000000000000000;
$L__BB0_3:
	rcp.rn.f64 	%fd18, %fd32;
	add.f64 	%fd19, %fd36, %fd18;
	add.f64 	%fd20, %fd32, 0d3FF0000000000000;
	rcp.rn.f64 	%fd21, %fd20;
	add.f64 	%fd22, %fd19, %fd21;
	add.f64 	%fd23, %fd20, 0d3FF0000000000000;
	rcp.rn.f64 	%fd24, %fd23;
	add.f64 	%fd25, %fd22, %fd24;
	add.f64 	%fd26, %fd23, 0d3FF0000000000000;
	rcp.rn.f64 	%fd27, %fd26;
	add.f64 	%fd36, %fd25, %fd27;
	add.f64 	%fd32, %fd26, 0d3FF0000000000000;
	add.s64 	%rd14, %rd14, -4;
	setp.ne.s64 	%p3, %rd14, 0;
	@%p3 bra 	$L__BB0_3;
$L__BB0_4:
	setp.eq.s64 	%p4, %rd15, 0;
	@%p4 bra 	$L__BB0_6;
$L__BB0_5:
	.pragma "nounroll";
	rcp.rn.f64 	%fd28, %fd32;
	add.f64 	%fd36, %fd36, %fd28;
	add.f64 	%fd32, %fd32, 0d3FF0000000000000;
	add.s64 	%rd15, %rd15, -1;
	setp.ne.s64 	%p5, %rd15, 0;
	@%p5 bra 	$L__BB0_5;
$L__BB0_6:
	cvta.to.global.u64 	%rd11, %rd9;
	shl.b64 	%rd12, %rd1, 3;
	add.s64 	%rd13, %rd11, %rd12;
	st.global.f64 	[%rd13], %fd36;
	ret;

}
	// .globl	_Z13add_harmonicsdPdl
.visible .entry _Z13add_harmonicsdPdl(
	.param .f64 _Z13add_harmonicsdPdl_param_0,
	.param .u64 .ptr .align 1 _Z13add_harmonicsdPdl_param_1,
	.param .u64 _Z13add_harmonicsdPdl_param_2
)
{
	.reg .pred 	%p<10>;
	.reg .b64 	%rd<38>;
	.reg .b64 	%fd<70>;

	ld.param.f64 	%fd66, [_Z13add_harmonicsdPdl_param_0];
	ld.param.u64 	%rd23, [_Z13add_harmonicsdPdl_param_1];
	ld.param.u64 	%rd22, [_Z13add_harmonicsdPdl_param_2];
	cvta.to.global.u64 	%rd1, %rd23;
	shl.b64 	%rd24, %rd22, 3;
	add.s64 	%rd2, %rd1, %rd24;
	st.global.f64 	[%rd2], %fd66;
	setp.lt.s64 	%p1, %rd22, 1;
	@%p1 bra 	$L__BB1_13;
	and.b64  	%rd3, %rd22, 15;
	setp.lt.u64 	%p2, %rd22, 16;
	mov.b64 	%rd34, 0;
	@%p2 bra 	$L__BB1_4;
	and.b64  	%rd34, %rd22, 9223372036854775792;
	add.s64 	%rd31, %rd1, 64;
	mov.u64 	%rd32, %rd34;
$L__BB1_3:
	.pragma "nounroll";
	ld.global.f64 	%fd11, [%rd31+-64];
	add.f64 	%fd12, %fd11, %fd66;
	st.global.f64 	[%rd2], %fd12;
	ld.global.f64 	%fd13, [%rd31+-56];
	add.f64 	%fd14, %fd13, %fd12;
	st.global.f64 	[%rd2], %fd14;
	ld.global.f64 	%fd15, [%rd31+-48];
	add.f64 	%fd16, %fd15, %fd14;
	st.global.f64 	[%rd2], %fd16;
	ld.global.f64 	%fd17, [%rd31+-40];
	add.f64 	%fd18, %fd17, %fd16;
	st.global.f64 	[%rd2], %fd18;
	ld.global.f64 	%fd19, [%rd31+-32];
	add.f64 	%fd20, %fd19, %fd18;
	st.global.f64 	[%rd2], %fd20;
	ld.global.f64 	%fd21, [%rd31+-24];
	add.f64 	%fd22, %fd21, %fd20;
	st.global.f64 	[%rd2], %fd22;
	ld.global.f64 	%fd23, [%rd31+-16];
	add.f64 	%fd24, %fd23, %fd22;
	st.global.f64 	[%rd2], %fd24;
	ld.global.f64 	%fd25, [%rd31+-8];
	add.f64 	%fd26, %fd25, %fd24;
	st.global.f64 	[%rd2], %fd26;
	ld.global.f64 	%fd27, [%rd31];
	add.f64 	%fd28, %fd27, %fd26;
	st.global.f64 	[%rd2], %fd28;
	ld.global.f64 	%fd29, [%rd31+8];
	add.f64 	%fd30, %fd29, %fd28;
	st.global.f64 	[%rd2], %fd30;
	ld.global.f64 	%fd31, [%rd31+16];
	add.f64 	%fd32, %fd31, %fd30;
	st.global.f64 	[%rd2], %fd32;
	ld.global.f64 	%fd33, [%rd31+24];
	add.f64 	%fd34, %fd33, %fd32;
	st.global.f64 	[%rd2], %fd34;
	ld.global.f64 	%fd35, [%rd31+32];
	add.f64 	%fd36, %fd35, %fd34;
	st.global.f64 	[%rd2], %fd36;
	ld.global.f64 	%fd37, [%rd31+40];
	add.f64 	%fd38, %fd37, %fd36;
	st.global.f64 	[%rd2], %fd38;
	ld.global.f64 	%fd39, [%rd31+48];
	add.f64 	%fd40, %fd39, %fd38;
	st.global.f64 	[%rd2], %fd40;
	ld.global.f64 	%fd41, [%rd31+56];
	add.f64 	%fd66, %fd41, %fd40;
	st.global.f64 	[%rd2], %fd66;
	add.s64 	%rd32, %rd32, -16;
	add.s64 	%rd31, %rd31, 128;
	setp.ne.s64 	%p3, %rd32, 0;
	@%p3 bra 	$L__BB1_3;
$L__BB1_4:
	setp.eq.s64 	%p4, %rd3, 0;
	@%p4 bra 	$L__BB1_13;
	and.b64  	%rd11, %rd22, 7;
	setp.lt.u64 	%p5, %rd3, 8;
	@%p5 bra 	$L__BB1_7;
	shl.b64 	%rd26, %rd34, 3;
	add.s64 	%rd27, %rd1, %rd26;
	ld.global.f64 	%fd42, [%rd27];
	add.f64 	%fd43, %fd42, %fd66;
	st.global.f64 	[%rd2], %fd43;
	ld.global.f64 	%fd44, [%rd27+8];
	add.f64 	%fd45, %fd44, %fd43;
	st.global.f64 	[%rd2], %fd45;
	ld.global.f64 	%fd46, [%rd27+16];
	add.f64 	%fd47, %fd46, %fd45;
	st.global.f64 	[%rd2], %fd47;
	ld.global.f64 	%fd48, [%rd27+24];
	add.f64 	%fd49, %fd48, %fd47;
	st.global.f64 	[%rd2], %fd49;
	ld.global.f64 	%fd50, [%rd27+32];
	add.f64 	%fd51, %fd50, %fd49;
	st.global.f64 	[%rd2], %fd51;
	ld.global.f64 	%fd52, [%rd27+40];
	add.f64 	%fd53, %fd52, %fd51;
	st.global.f64 	[%rd2], %fd53;
	ld.global.f64 	%fd54, [%rd27+48];
	add.f64 	%fd55, %fd54, %fd53;
	st.global.f64 	[%rd2], %fd55;
	ld.global.f64 	%fd56, [%rd27+56];
	add.f64 	%fd66, %fd56, %fd55;
	st.global.f64 	[%rd2], %fd66;
	add.s64 	%rd34, %rd34, 8;
$L__BB1_7:
	setp.eq.s64 	%p6, %rd11, 0;
	@%p6 bra 	$L__BB1_13;
	and.b64  	%rd36, %rd22, 3;
	setp.lt.u64 	%p7, %rd11, 4;
	@%p7 bra 	$L__BB1_10;
	shl.b64 	%rd28, %rd34, 3;
	add.s64 	%rd29, %rd1, %rd28;
	ld.global.f64 	%fd57, [%rd29];
	add.f64 	%fd58, %fd57, %fd66;
	st.global.f64 	[%rd2], %fd58;
	ld.global.f64 	%fd59, [%rd29+8];
	add.f64 	%fd60, %fd59, %fd58;
	st.global.f64 	[%rd2], %fd60;
	ld.global.f64 	%fd61, [%rd29+16];
	add.f64 	%fd62, %fd61, %fd60;
	st.global.f64 	[%rd2], %fd62;
	ld.global.f64 	%fd63, [%rd29+24];
	add.f64 	%fd66, %fd63, %fd62;
	st.global.f64 	[%rd2], %fd66;
	add.s64 	%rd34, %rd34, 4;
$L__BB1_10:
	setp.eq.s64 	%p8, %rd36, 0;
	@%p8 bra 	$L__BB1_13;
	shl.b64 	%rd30, %rd34, 3;
	add.s64 	%rd37, %rd1, %rd30;
$L__BB1_12:
	.pragma "nounroll";
	ld.global.f64 	%fd64, [%rd37];
	add.f64 	%fd66, %fd64, %fd66;
	st.global.f64 	[%rd2], %fd66;
	add.s64 	%rd37, %rd37, 8;
	add.s64 	%rd36, %rd36, -1;
	setp.ne.s64 	%p9, %rd36, 0;
	@%p9 bra 	$L__BB1_12;
$L__BB1_13:
	ret;

}


// ===== COMPILED SASS (sm_100) =====

	.target	sm_100

	.elftype	@"ET_EXEC"


//--------------------- .note.nv.tkinfo           --------------------------
	.section	.note.nv.tkinfo,"",@"SHT_NOTE"
	.sectionflags	@"SHF_NOTE_NV_TKINFO"
	.tkinfo
        /*0018*/ 	.word	0x00000002
        /*0030*/ 	.string	""
        /*0030*/ 	.string	"ptxas"
        /*0030*/ 	.string	"Cuda compilation tools, release 13.0, V13.0.88"
        /*0030*/ 	.string	"Build cuda_13.0.r13.0/compiler.36424714_0"
        /*0030*/ 	.string	"-arch sm_100 -m 64 "



//--------------------- .note.nv.cuinfo           --------------------------
	.section	.note.nv.cuinfo,"",@"SHT_NOTE"
	.sectionflags	@"SHF_NOTE_NV_CUINFO"
        /*0018*/ 	.short	0x0002
        /*001a*/ 	.short	0x0064
        /*001c*/ 	.short	0x0082
	.zero		2


//--------------------- .nv.info                  --------------------------
	.section	.nv.info,"",@"SHT_CUDA_INFO"
	.align	4


	//----- nvinfo : EIATTR_REGCOUNT
	.align		4
        /*0000*/ 	.byte	0x04, 0x2f
        /*0002*/ 	.short	(.L_1 - .L_0)
	.align		4
.L_0:
        /*0004*/ 	.word	index@(_Z11partial_sumlPd)
        /*0008*/ 	.word	0x00000012


	//----- nvinfo : EIATTR_FRAME_SIZE
	.align		4
.L_1:
        /*000c*/ 	.byte	0x04, 0x11
        /*000e*/ 	.short	(.L_3 - .L_2)
	.align		4
.L_2:
        /*0010*/ 	.word	index@($__internal_0_$__cuda_sm20_dblrcp_rn_slowpath_v3)
        /*0014*/ 	.word	0x00000000


	//----- nvinfo : EIATTR_FRAME_SIZE
	.align		4
.L_3:
        /*0018*/ 	.byte	0x04, 0x11
        /*001a*/ 	.short	(.L_5 - .L_4)
	.align		4
.L_4:
        /*001c*/ 	.word	index@(_Z11partial_sumlPd)
        /*0020*/ 	.word	0x00000000


	//----- nvinfo : EIATTR_REGCOUNT
	.align		4
.L_5:
        /*0024*/ 	.byte	0x04, 0x2f
        /*0026*/ 	.short	(.L_7 - .L_6)
	.align		4
.L_6:
        /*0028*/ 	.word	index@(_Z13add_harmonicsdPdl)
        /*002c*/ 	.word	0x0000001a


	//----- nvinfo : EIATTR_FRAME_SIZE
	.align		4
.L_7:
        /*0030*/ 	.byte	0x04, 0x11
        /*0032*/ 	.short	(.L_9 - .L_8)
	.align		4
.L_8:
        /*0034*/ 	.word	index@(_Z13add_harmonicsdPdl)
        /*0038*/ 	.word	0x00000000


	//----- nvinfo : EIATTR_MIN_STACK_SIZE
	.align		4
.L_9:
        /*003c*/ 	.byte	0x04, 0x12
        /*003e*/ 	.short	(.L_11 - .L_10)
	.align		4
.L_10:
        /*0040*/ 	.word	index@(_Z13add_harmonicsdPdl)
        /*0044*/ 	.word	0x00000000


	//----- nvinfo : EIATTR_MIN_STACK_SIZE
	.align		4
.L_11:
        /*0048*/ 	.byte	0x04, 0x12
        /*004a*/ 	.short	(.L_13 - .L_12)
	.align		4
.L_12:
        /*004c*/ 	.word	index@(_Z11partial_sumlPd)
        /*0050*/ 	.word	0x00000000
.L_13:


//--------------------- .nv.compat                --------------------------
	.section	.nv.compat,"",@"SHT_CUDA_COMPAT_INFO"
	.align	4
        /*0000*/ 	.byte	0x02, 0x09, 0x00, 0x00, 0x02, 0x02, 0x01, 0x00, 0x02, 0x05, 0x05, 0x00, 0x03, 0x07, 0x01, 0x01
        /*0010*/ 	.byte	0x02, 0x03, 0x00, 0x00, 0x02, 0x06, 0x01, 0x00, 0x04, 0x0b, 0x08, 0x00, 0x01, 0x00, 0x00, 0x00
        /*0020*/ 	.byte	0x00, 0x00, 0x00, 0x00


//--------------------- .nv.info._Z13add_harmonicsdPdl --------------------------
	.section	.nv.info._Z13add_harmonicsdPdl,"",@"SHT_CUDA_INFO"
	.sectionflags	@""
	.align	4


	//----- nvinfo : EIATTR_CUDA_API_VERSION
	.align		4
        /*0000*/ 	.byte	0x04, 0x37
        /*0002*/ 	.short	(.L_15 - .L_14)
.L_14:
        /*0004*/ 	.word	0x00000082


	//----- nvinfo : EIATTR_KPARAM_INFO
	.align		4
.L_15:
        /*0008*/ 	.byte	0x04, 0x17
        /*000a*/ 	.short	(.L_17 - .L_16)
.L_16:
        /*000c*/ 	.word	0x00000000
        /*0010*/ 	.short	0x0002
        /*0012*/ 	.short	0x0010
        /*0014*/ 	.byte	0x00, 0xf0, 0x21, 0x00


	//----- nvinfo : EIATTR_KPARAM_INFO
	.align		4
.L_17:
        /*0018*/ 	.byte	0x04, 0x17
        /*001a*/ 	.short	(.L_19 - .L_18)
.L_18:
        /*001c*/ 	.word	0x00000000
        /*0020*/ 	.short	0x0001
        /*0022*/ 	.short	0x0008
        /*0024*/ 	.byte	0x00, 0xf5, 0x21, 0x00


	//----- nvinfo : EIATTR_KPARAM_INFO
	.align		4
.L_19:
        /*0028*/ 	.byte	0x04, 0x17
        /*002a*/ 	.short	(.L_21 - .L_20)
.L_20:
        /*002c*/ 	.word	0x00000000
        /*0030*/ 	.short	0x0000
        /*0032*/ 	.short	0x0000
        /*0034*/ 	.byte	0x00, 0xf0, 0x21, 0x00


	//----- nvinfo : EIATTR_SPARSE_MMA_MASK
	.align		4
.L_21:
        /*0038*/ 	.byte	0x03, 0x50
        /*003a*/ 	.short	0x0000


	//----- nvinfo : EIATTR_MAXREG_COUNT
	.align		4
        /*003c*/ 	.byte	0x03, 0x1b
        /*003e*/ 	.short	0x00ff


	//----- nvinfo : EIATTR_MERCURY_ISA_VERSION
	.align		4
        /*0040*/ 	.byte	0x03, 0x5f
        /*0042*/ 	.short	0x0101


	//----- nvinfo : EIATTR_VRC_CTA_INIT_COUNT
	.align		4
        /*0044*/ 	.byte	0x02, 0x4a
	.zero		1
	.zero		1


	//----- nvinfo : EIATTR_EXIT_INSTR_OFFSETS
	.align		4
        /*0048*/ 	.byte	0x04, 0x1c
        /*004a*/ 	.short	(.L_23 - .L_22)


	//   ....[0]....
.L_22:
        /*004c*/ 	.word	0x000000a0


	//   ....[1]....
        /*0050*/ 	.word	0x00000530


	//   ....[2]....
        /*0054*/ 	.word	0x00000760


	//   ....[3]....
        /*0058*/ 	.word	0x000008c0


	//   ....[4]....
        /*005c*/ 	.word	0x000009c0


	//----- nvinfo : EIATTR_CBANK_PARAM_SIZE
	.align		4
.L_23:
        /*0060*/ 	.byte	0x03, 0x19
        /*0062*/ 	.short	0x0018


	//----- nvinfo : EIATTR_PARAM_CBANK
	.align		4
        /*0064*/ 	.byte	0x04, 0x0a
        /*0066*/ 	.short	(.L_25 - .L_24)
	.align		4
.L_24:
        /*0068*/ 	.word	index@(.nv.constant0._Z13add_harmonicsdPdl)
        /*006c*/ 	.short	0x0380
        /*006e*/ 	.short	0x0018


	//----- nvinfo : EIATTR_SW_WAR
	.align		4
.L_25:
        /*0070*/ 	.byte	0x04, 0x36
        /*0072*/ 	.short	(.L_27 - .L_26)
.L_26:
        /*0074*/ 	.word	0x00000008
.L_27:


//--------------------- .nv.info._Z11partial_sumlPd --------------------------
	.section	.nv.info._Z11partial_sumlPd,"",@"SHT_CUDA_INFO"
	.sectionflags	@""
	.align	4


	//----- nvinfo : EIATTR_CUDA_API_VERSION
	.align		4
        /*0000*/ 	.byte	0x04, 0x37
        /*0002*/ 	.short	(.L_29 - .L_28)
.L_28:
        /*0004*/ 	.word	0x00000082


	//----- nvinfo : EIATTR_KPARAM_INFO
	.align		4
.L_29:
        /*0008*/ 	.byte	0x04, 0x17
        /*000a*/ 	.short	(.L_31 - .L_30)
.L_30:
        /*000c*/ 	.word	0x00000000
        /*0010*/ 	.short	0x0001
        /*0012*/ 	.short	0x0008
        /*0014*/ 	.byte	0x00, 0xf5, 0x21, 0x00


	//----- nvinfo : EIATTR_KPARAM_INFO
	.align		4
.L_31:
        /*0018*/ 	.byte	0x04, 0x17
        /*001a*/ 	.short	(.L_33 - .L_32)
.L_32:
        /*001c*/ 	.word	0x00000000
        /*0020*/ 	.short	0x0000
        /*0022*/ 	.short	0x0000
        /*0024*/ 	.byte	0x00, 0xf0, 0x21, 0x00


	//----- nvinfo : EIATTR_SPARSE_MMA_MASK
	.align		4
.L_33:
        /*0028*/ 	.byte	0x03, 0x50
        /*002a*/ 	.short	0x0000


	//----- nvinfo : EIATTR_MAXREG_COUNT
	.align		4
        /*002c*/ 	.byte	0x03, 0x1b
        /*002e*/ 	.short	0x00ff


	//----- nvinfo : EIATTR_MERCURY_ISA_VERSION
	.align		4
        /*0030*/ 	.byte	0x03, 0x5f
        /*0032*/ 	.short	0x0101


	//----- nvinfo : EIATTR_VRC_CTA_INIT_COUNT
	.align		4
        /*0034*/ 	.byte	0x02, 0x4a
	.zero		1
	.zero		1


	//----- nvinfo : EIATTR_EXIT_INSTR_OFFSETS
	.align		4
        /*0038*/ 	.byte	0x04, 0x1c
        /*003a*/ 	.short	(.L_35 - .L_34)


	//   ....[0]....
.L_34:
        /*003c*/ 	.word	0x00000960


	//----- nvinfo : EIATTR_CRS_STACK_SIZE
	.align		4
.L_35:
        /*0040*/ 	.byte	0x04, 0x1e
        /*0042*/ 	.short	(.L_37 - .L_36)
.L_36:
        /*0044*/ 	.word	0x00000000


	//----- nvinfo : EIATTR_CBANK_PARAM_SIZE
	.align		4
.L_37:
        /*0048*/ 	.byte	0x03, 0x19
        /*004a*/ 	.short	0x0010


	//----- nvinfo : EIATTR_PARAM_CBANK
	.align		4
        /*004c*/ 	.byte	0x04, 0x0a
        /*004e*/ 	.short	(.L_39 - .L_38)
	.align		4
.L_38:
        /*0050*/ 	.word	index@(.nv.constant0._Z11partial_sumlPd)
        /*0054*/ 	.short	0x0380
        /*0056*/ 	.short	0x0010


	//----- nvinfo : EIATTR_SW_WAR
	.align		4
.L_39:
        /*0058*/ 	.byte	0x04, 0x36
        /*005a*/ 	.short	(.L_41 - .L_40)
.L_40:
        /*005c*/ 	.word	0x00000008
.L_41:


//--------------------- .nv.callgraph             --------------------------
	.section	.nv.callgraph,"",@"SHT_CUDA_CALLGRAPH"
	.align	4
	.sectionentsize	8
	.align		4
        /*0000*/ 	.word	0x00000000
	.align		4
        /*0004*/ 	.word	0xffffffff
	.align		4
        /*0008*/ 	.word	0x00000000
	.align		4
        /*000c*/ 	.word	0xfffffffe
	.align		4
        /*0010*/ 	.word	0x00000000
	.align		4
        /*0014*/ 	.word	0xfffffffd
	.align		4
        /*0018*/ 	.word	0x00000000
	.align		4
        /*001c*/ 	.word	0xfffffffc


//--------------------- .text._Z13add_harmonicsdPdl --------------------------
	.section	.text._Z13add_harmonicsdPdl,"ax",@progbits
	.align	128
        .global         _Z13add_harmonicsdPdl
        .type           _Z13add_harmonicsdPdl,@function
        .size           _Z13add_harmonicsdPdl,(.L_x_25 - _Z13add_harmonicsdPdl)
        .other          _Z13add_harmonicsdPdl,@"STO_CUDA_ENTRY STV_DEFAULT"
_Z13add_harmonicsdPdl:
.text._Z13add_harmonicsdPdl:
[----:B------:R-:W-:Y:S08]  /*0000*/  LDC R1, c[0x0][0x37c] ;  /* 0x0000df00ff017b82 */ /* 0x000ff00000000800 */
[----:B------:R-:W0:Y:S01]  /*0010*/  LDC.64 R2, c[0x0][0x390] ;  /* 0x0000e400ff027b82 */ /* 0x000e220000000a00 */
[----:B------:R-:W1:Y:S07]  /*0020*/  LDCU.64 UR4, c[0x0][0x358] ;  /* 0x00006b00ff0477ac */ /* 0x000e6e0008000a00 */
[----:B------:R-:W2:Y:S08]  /*0030*/  LDC.64 R4, c[0x0][0x388] ;  /* 0x0000e200ff047b82 */ /* 0x000eb00000000a00 */
[----:B------:R-:W1:Y:S01]  /*0040*/  LDC.64 R8, c[0x0][0x380] ;  /* 0x0000e000ff087b82 */ /* 0x000e620000000a00 */
[----:B0-----:R-:W-:-:S04]  /*0050*/  ISETP.GE.U32.AND P0, PT, R2, 0x1, PT ;  /* 0x000000010200780c */ /* 0x001fc80003f06070 */
[----:B------:R-:W-:Y:S02]  /*0060*/  ISETP.GE.AND.EX P0, PT, R3, RZ, PT, P0 ;  /* 0x000000ff0300720c */ /* 0x000fe40003f06300 */
[----:B--2---:R-:W-:-:S04]  /*0070*/  LEA R6, P1, R2, R4, 0x3 ;  /* 0x0000000402067211 */ /* 0x004fc800078218ff */
[----:B------:R-:W-:-:S05]  /*0080*/  LEA.HI.X R7, R2, R5, R3, 0x3, P1 ;  /* 0x0000000502077211 */ /* 0x000fca00008f1c03 */
[----:B-1----:R0:W-:Y:S02]  /*0090*/  STG.E.64 desc[UR4][R6.64], R8 ;  /* 0x0000000806007986 */ /* 0x0021e4000c101b04 */
[----:B------:R-:W-:Y:S05]  /*00a0*/  @!P0 EXIT ;  /* 0x000000000000894d */ /* 0x000fea0003800000 */
[----:B------:R-:W1:Y:S01]  /*00b0*/  LDC.64 R12, c[0x0][0x380] ;  /* 0x0000e000ff0c7b82 */ /* 0x000e620000000a00 */
[C---:B------:R-:W-:Y:S01]  /*00c0*/  ISETP.GE.U32.AND P1, PT, R2.reuse, 0x10, PT ;  /* 0x000000100200780c */ /* 0x040fe20003f26070 */
[----:B------:R-:W-:Y:S01]  /*00d0*/  IMAD.MOV.U32 R0, RZ, RZ, RZ ;  /* 0x000000ffff007224 */ /* 0x000fe200078e00ff */
[----:B------:R-:W-:Y:S01]  /*00e0*/  LOP3.LUT R20, R2, 0xf, RZ, 0xc0, !PT ;  /* 0x0000000f02147812 */ /* 0x000fe200078ec0ff */
[----:B------:R-:W-:Y:S01]  /*00f0*/  IMAD.MOV.U32 R10, RZ, RZ, RZ ;  /* 0x000000ffff0a7224 */ /* 0x000fe200078e00ff */
[----:B------:R-:W-:Y:S02]  /*0100*/  ISETP.GE.U32.AND.EX P1, PT, R3, RZ, PT, P1 ;  /* 0x000000ff0300720c */ /* 0x000fe40003f26110 */
[----:B------:R-:W-:-:S04]  /*0110*/  ISETP.NE.U32.AND P0, PT, R20, RZ, PT ;  /* 0x000000ff1400720c */ /* 0x000fc80003f05070 */
[----:B------:R-:W-:-:S07]  /*0120*/  ISETP.NE.AND.EX P0, PT, RZ, RZ, PT, P0 ;  /* 0x000000ffff00720c */ /* 0x000fce0003f05300 */
[----:B------:R-:W-:Y:S06]  /*0130*/  @!P1 BRA `(.L_x_0) ;  /* 0x0000000000fc9947 */ /* 0x000fec0003800000 */
[----:B------:R-:W-:Y:S02]  /*0140*/  IADD3 R14, P1, PT, R4, 0x40, RZ ;  /* 0x00000040040e7810 */ /* 0x000fe40007f3e0ff */
[----:B------:R-:W-:Y:S02]  /*0150*/  LOP3.LUT R0, R2, 0xfffffff0, RZ, 0xc0, !PT ;  /* 0xfffffff002007812 */ /* 0x000fe400078ec0ff */
[----:B------:R-:W-:Y:S01]  /*0160*/  LOP3.LUT R10, R3, 0x7fffffff, RZ, 0xc0, !PT ;  /* 0x7fffffff030a7812 */ /* 0x000fe200078ec0ff */
[----:B------:R-:W-:Y:S02]  /*0170*/  IMAD.X R15, RZ, RZ, R5, P1 ;  /* 0x000000ffff0f7224 */ /* 0x000fe400008e0605 */
[----:B------:R-:W-:Y:S02]  /*0180*/  IMAD.MOV.U32 R3, RZ, RZ, R0 ;  /* 0x000000ffff037224 */ /* 0x000fe400078e0000 */
[----:B------:R-:W-:-:S07]  /*0190*/  IMAD.MOV.U32 R11, RZ, RZ, R10 ;  /* 0x000000ffff0b7224 */ /* 0x000fce00078e000a */
.L_x_1:
[----:B0-----:R-:W-:Y:S02]  /*01a0*/  IMAD.MOV.U32 R8, RZ, RZ, R14 ;  /* 0x000000ffff087224 */ /* 0x001fe400078e000e */
[----:B------:R-:W-:-:S05]  /*01b0*/  IMAD.MOV.U32 R9, RZ, RZ, R15 ;  /* 0x000000ffff097224 */ /* 0x000fca00078e000f */
[----:B------:R-:W1:Y:S02]  /*01c0*/  LDG.E.64 R14, desc[UR4][R8.64+-0x40] ;  /* 0xffffc004080e7981 */ /* 0x000e64000c1e1b00 */
[----:B-1----:R-:W-:-:S07]  /*01d0*/  DADD R14, R14, R12 ;  /* 0x000000000e0e7229 */ /* 0x002fce000000000c */
[----:B------:R0:W-:Y:S04]  /*01e0*/  STG.E.64 desc[UR4][R6.64], R14 ;  /* 0x0000000e06007986 */ /* 0x0001e8000c101b04 */
[----:B--2---:R-:W2:Y:S02]  /*01f0*/  LDG.E.64 R12, desc[UR4][R8.64+-0x38] ;  /* 0xffffc804080c7981 */ /* 0x004ea4000c1e1b00 */
[----:B--2---:R-:W-:-:S07]  /*0200*/  DADD R12, R14, R12 ;  /* 0x000000000e0c7229 */ /* 0x004fce000000000c */
[----:B------:R1:W-:Y:S04]  /*0210*/  STG.E.64 desc[UR4][R6.64], R12 ;  /* 0x0000000c06007986 */ /* 0x0003e8000c101b04 */
[----:B------:R-:W2:Y:S02]  /*0220*/  LDG.E.64 R16, desc[UR4][R8.64+-0x30] ;  /* 0xffffd00408107981 */ /* 0x000ea4000c1e1b00 */
[----:B--2---:R-:W-:-:S07]  /*0230*/  DADD R16, R12, R16 ;  /* 0x000000000c107229 */ /* 0x004fce0000000010 */
[----:B------:R2:W-:Y:S04]  /*0240*/  STG.E.64 desc[UR4][R6.64], R16 ;  /* 0x0000001006007986 */ /* 0x0005e8000c101b04 */
[----:B------:R-:W3:Y:S02]  /*0250*/  LDG.E.64 R18, desc[UR4][R8.64+-0x28] ;  /* 0xffffd80408127981 */ /* 0x000ee4000c1e1b00 */
[----:B---3--:R-:W-:-:S07]  /*0260*/  DADD R18, R16, R18 ;  /* 0x0000000010127229 */ /* 0x008fce0000000012 */
[----:B------:R3:W-:Y:S04]  /*0270*/  STG.E.64 desc[UR4][R6.64], R18 ;  /* 0x0000001206007986 */ /* 0x0007e8000c101b04 */
[----:B------:R-:W4:Y:S02]  /*0280*/  LDG.E.64 R22, desc[UR4][R8.64+-0x20] ;  /* 0xffffe00408167981 */ /* 0x000f24000c1e1b00 */
[----:B----4-:R-:W-:-:S07]  /*0290*/  DADD R22, R18, R22 ;  /* 0x0000000012167229 */ /* 0x010fce0000000016 */
[----:B------:R4:W-:Y:S04]  /*02a0*/  STG.E.64 desc[UR4][R6.64], R22 ;  /* 0x0000001606007986 */ /* 0x0009e8000c101b04 */
[----:B0-----:R-:W5:Y:S02]  /*02b0*/  LDG.E.64 R14, desc[UR4][R8.64+-0x18] ;  /* 0xffffe804080e7981 */ /* 0x001f64000c1e1b00 */
[----:B-----5:R-:W-:-:S07]  /*02c0*/  DADD R14, R22, R14 ;  /* 0x00000000160e7229 */ /* 0x020fce000000000e */
[----:B------:R0:W-:Y:S04]  /*02d0*/  STG.E.64 desc[UR4][R6.64], R14 ;  /* 0x0000000e06007986 */ /* 0x0001e8000c101b04 */
[----:B-1----:R-:W5:Y:S02]  /*02e0*/  LDG.E.64 R12, desc[UR4][R8.64+-0x10] ;  /* 0xfffff004080c7981 */ /* 0x002f64000c1e1b00 */
[----:B-----5:R-:W-:-:S07]  /*02f0*/  DADD R12, R14, R12 ;  /* 0x000000000e0c7229 */ /* 0x020fce000000000c */
[----:B------:R1:W-:Y:S04]  /*0300*/  STG.E.64 desc[UR4][R6.64], R12 ;  /* 0x0000000c06007986 */ /* 0x0003e8000c101b04 */
[----:B--2---:R-:W2:Y:S02]  /*0310*/  LDG.E.64 R16, desc[UR4][R8.64+-0x8] ;  /* 0xfffff80408107981 */ /* 0x004ea4000c1e1b00 */
[----:B--2---:R-:W-:-:S07]  /*0320*/  DADD R16, R12, R16 ;  /* 0x000000000c107229 */ /* 0x004fce0000000010 */
[----:B------:R2:W-:Y:S04]  /*0330*/  STG.E.64 desc[UR4][R6.64], R16 ;  /* 0x0000001006007986 */ /* 0x0005e8000c101b04 */
[----:B---3--:R-:W3:Y:S02]  /*0340*/  LDG.E.64 R18, desc[UR4][R8.64] ;  /* 0x0000000408127981 */ /* 0x008ee4000c1e1b00 */
[----:B---3--:R-:W-:-:S07]  /*0350*/  DADD R18, R16, R18 ;  /* 0x0000000010127229 */ /* 0x008fce0000000012 */
[----:B------:R3:W-:Y:S04]  /*0360*/  STG.E.64 desc[UR4][R6.64], R18 ;  /* 0x0000001206007986 */ /* 0x0007e8000c101b04 */
[----:B----4-:R-:W4:Y:S02]  /*0370*/  LDG.E.64 R22, desc[UR4][R8.64+0x8] ;  /* 0x0000080408167981 */ /* 0x010f24000c1e1b00 */
        /* <DEDUP_REMOVED lines=14> */
[----:B----4-:R-:W3:Y:S01]  /*0460*/  LDG.E.64 R22, desc[UR4][R8.64+0x30] ;  /* 0x0000300408167981 */ /* 0x010ee2000c1e1b00 */
[----:B------:R-:W-:Y:S01]  /*0470*/  IADD3 R3, P1, PT, R3, -0x10, RZ ;  /* 0xfffffff003037810 */ /* 0x000fe20007f3e0ff */
[----:B---3--:R-:W-:-:S07]  /*0480*/  DADD R22, R18, R22 ;  /* 0x0000000012167229 */ /* 0x008fce0000000016 */
[----:B------:R2:W-:Y:S04]  /*0490*/  STG.E.64 desc[UR4][R6.64], R22 ;  /* 0x0000001606007986 */ /* 0x0005e8000c101b04 */
[----:B0-----:R-:W1:Y:S01]  /*04a0*/  LDG.E.64 R14, desc[UR4][R8.64+0x38] ;  /* 0x00003804080e7981 */ /* 0x001e62000c1e1b00 */
[----:B------:R-:W-:Y:S02]  /*04b0*/  IADD3.X R11, PT, PT, R11, -0x1, RZ, P1, !PT ;  /* 0xffffffff0b0b7810 */ /* 0x000fe40000ffe4ff */
[----:B------:R-:W-:-:S04]  /*04c0*/  ISETP.NE.U32.AND P1, PT, R3, RZ, PT ;  /* 0x000000ff0300720c */ /* 0x000fc80003f25070 */
[----:B------:R-:W-:Y:S01]  /*04d0*/  ISETP.NE.AND.EX P1, PT, R11, RZ, PT, P1 ;  /* 0x000000ff0b00720c */ /* 0x000fe20003f25310 */
[----:B-1----:R-:W-:Y:S01]  /*04e0*/  DADD R12, R22, R14 ;  /* 0x00000000160c7229 */ /* 0x002fe2000000000e */
[----:B------:R-:W-:-:S06]  /*04f0*/  IADD3 R14, P2, PT, R8, 0x80, RZ ;  /* 0x00000080080e7810 */ /* 0x000fcc0007f5e0ff */
[----:B------:R2:W-:Y:S01]  /*0500*/  STG.E.64 desc[UR4][R6.64], R12 ;  /* 0x0000000c06007986 */ /* 0x0005e2000c101b04 */
[----:B------:R-:W-:-:S04]  /*0510*/  IMAD.X R15, RZ, RZ, R9, P2 ;  /* 0x000000ffff0f7224 */ /* 0x000fc800010e0609 */
[----:B------:R-:W-:Y:S05]  /*0520*/  @P1 BRA `(.L_x_1) ;  /* 0xfffffffc001c1947 */ /* 0x000fea000383ffff */
.L_x_0:
[----:B------:R-:W-:Y:S05]  /*0530*/  @!P0 EXIT ;  /* 0x000000000000894d */ /* 0x000fea0003800000 */
[----:B------:R-:W-:Y:S02]  /*0540*/  ISETP.GE.U32.AND P1, PT, R20, 0x8, PT ;  /* 0x000000081400780c */ /* 0x000fe40003f26070 */
[----:B------:R-:W-:Y:S02]  /*0550*/  LOP3.LUT R3, R2, 0x7, RZ, 0xc0, !PT ;  /* 0x0000000702037812 */ /* 0x000fe400078ec0ff */
[----:B------:R-:W-:Y:S02]  /*0560*/  ISETP.GE.U32.AND.EX P1, PT, RZ, RZ, PT, P1 ;  /* 0x000000ffff00720c */ /* 0x000fe40003f26110 */
[----:B------:R-:W-:-:S04]  /*0570*/  ISETP.NE.U32.AND P0, PT, R3, RZ, PT ;  /* 0x000000ff0300720c */ /* 0x000fc80003f05070 */
[----:B------:R-:W-:-:S07]  /*0580*/  ISETP.NE.AND.EX P0, PT, RZ, RZ, PT, P0 ;  /* 0x000000ffff00720c */ /* 0x000fce0003f05300 */
[----:B------:R-:W-:Y:S06]  /*0590*/  @!P1 BRA `(.L_x_2) ;  /* 0x0000000000709947 */ /* 0x000fec0003800000 */
[----:B0-----:R-:W-:-:S04]  /*05a0*/  LEA R8, P1, R0, R4, 0x3 ;  /* 0x0000000400087211 */ /* 0x001fc800078218ff */
[----:B------:R-:W-:-:S05]  /*05b0*/  LEA.HI.X R9, R0, R5, R10, 0x3, P1 ;  /* 0x0000000500097211 */ /* 0x000fca00008f1c0a */
        /* <DEDUP_REMOVED lines=15> */
[----:B0-----:R-:W4:Y:S02]  /*06b0*/  LDG.E.64 R14, desc[UR4][R8.64+0x28] ;  /* 0x00002804080e7981 */ /* 0x001f24000c1e1b00 */
[----:B----4-:R-:W-:-:S07]  /*06c0*/  DADD R14, R20, R14 ;  /* 0x00000000140e7229 */ /* 0x010fce000000000e */
[----:B------:R3:W-:Y:S04]  /*06d0*/  STG.E.64 desc[UR4][R6.64], R14 ;  /* 0x0000000e06007986 */ /* 0x0007e8000c101b04 */
[----:B-1----:R-:W2:Y:S02]  /*06e0*/  LDG.E.64 R12, desc[UR4][R8.64+0x30] ;  /* 0x00003004080c7981 */ /* 0x002ea4000c1e1b00 */
[----:B--2---:R-:W-:-:S07]  /*06f0*/  DADD R16, R14, R12 ;  /* 0x000000000e107229 */ /* 0x004fce000000000c */
[----:B------:R3:W-:Y:S04]  /*0700*/  STG.E.64 desc[UR4][R6.64], R16 ;  /* 0x0000001006007986 */ /* 0x0007e8000c101b04 */
[----:B------:R-:W2:Y:S01]  /*0710*/  LDG.E.64 R12, desc[UR4][R8.64+0x38] ;  /* 0x00003804080c7981 */ /* 0x000ea2000c1e1b00 */
[----:B------:R-:W-:-:S05]  /*0720*/  IADD3 R0, P1, PT, R0, 0x8, RZ ;  /* 0x0000000800007810 */ /* 0x000fca0007f3e0ff */
[----:B------:R-:W-:Y:S01]  /*0730*/  IMAD.X R10, RZ, RZ, R10, P1 ;  /* 0x000000ffff0a7224 */ /* 0x000fe200008e060a */
[----:B--2---:R-:W-:-:S07]  /*0740*/  DADD R12, R16, R12 ;  /* 0x00000000100c7229 */ /* 0x004fce000000000c */
[----:B------:R3:W-:Y:S04]  /*0750*/  STG.E.64 desc[UR4][R6.64], R12 ;  /* 0x0000000c06007986 */ /* 0x0007e8000c101b04 */
.L_x_2:
[----:B------:R-:W-:Y:S05]  /*0760*/  @!P0 EXIT ;  /* 0x000000000000894d */ /* 0x000fea0003800000 */
[----:B------:R-:W-:-:S04]  /*0770*/  ISETP.GE.U32.AND P0, PT, R3, 0x4, PT ;  /* 0x000000040300780c */ /* 0x000fc80003f06070 */
[----:B------:R-:W-:-:S13]  /*0780*/  ISETP.GE.U32.AND.EX P0, PT, RZ, RZ, PT, P0 ;  /* 0x000000ffff00720c */ /* 0x000fda0003f06100 */
[----:B---3--:R-:W-:-:S04]  /*0790*/  @P0 LEA R20, P1, R0, R4, 0x3 ;  /* 0x0000000400140211 */ /* 0x008fc800078218ff */
[----:B------:R-:W-:-:S05]  /*07a0*/  @P0 LEA.HI.X R21, R0, R5, R10, 0x3, P1 ;  /* 0x0000000500150211 */ /* 0x000fca00008f1c0a */
[----:B0-----:R-:W1:Y:S02]  /*07b0*/  @P0 LDG.E.64 R8, desc[UR4][R20.64] ;  /* 0x0000000414080981 */ /* 0x001e64000c1e1b00 */
[----:B-1----:R-:W-:-:S07]  /*07c0*/  @P0 DADD R8, R12, R8 ;  /* 0x000000000c080229 */ /* 0x002fce0000000008 */
[----:B------:R0:W-:Y:S04]  /*07d0*/  @P0 STG.E.64 desc[UR4][R6.64], R8 ;  /* 0x0000000806000986 */ /* 0x0001e8000c101b04 */
[----:B------:R-:W3:Y:S02]  /*07e0*/  @P0 LDG.E.64 R14, desc[UR4][R20.64+0x8] ;  /* 0x00000804140e0981 */ /* 0x000ee4000c1e1b00 */
[----:B---3--:R-:W-:-:S07]  /*07f0*/  @P0 DADD R14, R8, R14 ;  /* 0x00000000080e0229 */ /* 0x008fce000000000e */
[----:B------:R0:W-:Y:S04]  /*0800*/  @P0 STG.E.64 desc[UR4][R6.64], R14 ;  /* 0x0000000e06000986 */ /* 0x0001e8000c101b04 */
[----:B--2---:R-:W2:Y:S01]  /*0810*/  @P0 LDG.E.64 R16, desc[UR4][R20.64+0x10] ;  /* 0x0000100414100981 */ /* 0x004ea2000c1e1b00 */
[----:B------:R-:W-:Y:S01]  /*0820*/  LOP3.LUT R11, R2, 0x3, RZ, 0xc0, !PT ;  /* 0x00000003020b7812 */ /* 0x000fe200078ec0ff */
[----:B------:R-:W-:Y:S01]  /*0830*/  IMAD.MOV.U32 R22, RZ, RZ, RZ ;  /* 0x000000ffff167224 */ /* 0x000fe200078e00ff */
[----:B--2---:R-:W-:-:S07]  /*0840*/  @P0 DADD R16, R14, R16 ;  /* 0x000000000e100229 */ /* 0x004fce0000000010 */
[----:B------:R0:W-:Y:S04]  /*0850*/  @P0 STG.E.64 desc[UR4][R6.64], R16 ;  /* 0x0000001006000986 */ /* 0x0001e8000c101b04 */
[----:B------:R-:W2:Y:S01]  /*0860*/  @P0 LDG.E.64 R18, desc[UR4][R20.64+0x18] ;  /* 0x0000180414120981 */ /* 0x000ea2000c1e1b00 */
[----:B------:R-:W-:Y:S02]  /*0870*/  ISETP.NE.U32.AND P1, PT, R11, RZ, PT ;  /* 0x000000ff0b00720c */ /* 0x000fe40003f25070 */
[----:B------:R-:W-:Y:S02]  /*0880*/  @P0 IADD3 R0, P2, PT, R0, 0x4, RZ ;  /* 0x0000000400000810 */ /* 0x000fe40007f5e0ff */
[----:B------:R-:W-:Y:S01]  /*0890*/  ISETP.NE.AND.EX P1, PT, R22, RZ, PT, P1 ;  /* 0x000000ff1600720c */ /* 0x000fe20003f25310 */
[----:B--2---:R-:W-:-:S07]  /*08a0*/  @P0 DADD R12, R16, R18 ;  /* 0x00000000100c0229 */ /* 0x004fce0000000012 */
[----:B------:R0:W-:Y:S05]  /*08b0*/  @P0 STG.E.64 desc[UR4][R6.64], R12 ;  /* 0x0000000c06000986 */ /* 0x0001ea000c101b04 */
[----:B------:R-:W-:Y:S05]  /*08c0*/  @!P1 EXIT ;  /* 0x000000000000994d */ /* 0x000fea0003800000 */
[----:B------:R-:W-:Y:S01]  /*08d0*/  @P0 IMAD.X R10, RZ, RZ, R10, P2 ;  /* 0x000000ffff0a0224 */ /* 0x000fe200010e060a */
[----:B------:R-:W-:-:S04]  /*08e0*/  LEA R4, P1, R0, R4, 0x3 ;  /* 0x0000000400047211 */ /* 0x000fc800078218ff */
[----:B------:R-:W-:-:S09]  /*08f0*/  LEA.HI.X R5, R0, R5, R10, 0x3, P1 ;  /* 0x0000000500057211 */ /* 0x000fd200008f1c0a */
.L_x_3:
[----:B------:R-:W-:Y:S02]  /*0900*/  IMAD.MOV.U32 R2, RZ, RZ, R4 ;  /* 0x000000ffff027224 */ /* 0x000fe400078e0004 */
[----:B------:R-:W-:-:S06]  /*0910*/  IMAD.MOV.U32 R3, RZ, RZ, R5 ;  /* 0x000000ffff037224 */ /* 0x000fcc00078e0005 */
[----:B------:R-:W0:Y:S01]  /*0920*/  LDG.E.64 R2, desc[UR4][R2.64] ;  /* 0x0000000402027981 */ /* 0x000e22000c1e1b00 */
[----:B------:R-:W-:Y:S02]  /*0930*/  IADD3 R11, P0, PT, R11, -0x1, RZ ;  /* 0xffffffff0b0b7810 */ /* 0x000fe40007f1e0ff */
[----:B------:R-:W-:Y:S02]  /*0940*/  IADD3 R4, P1, PT, R4, 0x8, RZ ;  /* 0x0000000804047810 */ /* 0x000fe40007f3e0ff */
[----:B------:R-:W-:Y:S02]  /*0950*/  IADD3.X R22, PT, PT, R22, -0x1, RZ, P0, !PT ;  /* 0xffffffff16167810 */ /* 0x000fe400007fe4ff */
[----:B------:R-:W-:Y:S01]  /*0960*/  ISETP.NE.U32.AND P0, PT, R11, RZ, PT ;  /* 0x000000ff0b00720c */ /* 0x000fe20003f05070 */
[----:B------:R-:W-:-:S03]  /*0970*/  IMAD.X R5, RZ, RZ, R5, P1 ;  /* 0x000000ffff057224 */ /* 0x000fc600008e0605 */
[----:B------:R-:W-:Y:S01]  /*0980*/  ISETP.NE.AND.EX P0, PT, R22, RZ, PT, P0 ;  /* 0x000000ff1600720c */ /* 0x000fe20003f05300 */
[----:B01----:R-:W-:-:S07]  /*0990*/  DADD R12, R2, R12 ;  /* 0x00000000020c7229 */ /* 0x003fce000000000c */
[----:B------:R1:W-:Y:S05]  /*09a0*/  STG.E.64 desc[UR4][R6.64], R12 ;  /* 0x0000000c06007986 */ /* 0x0003ea000c101b04 */
[----:B------:R-:W-:Y:S05]  /*09b0*/  @P0 BRA `(.L_x_3) ;  /* 0xfffffffc00d00947 */ /* 0x000fea000383ffff */
[----:B------:R-:W-:Y:S05]  /*09c0*/  EXIT ;  /* 0x000000000000794d */ /* 0x000fea0003800000 */
.L_x_4:
[----:B------:R-:W-:-:S00]  /*09d0*/  BRA `(.L_x_4) ;  /* 0xfffffffc00fc7947 */ /* 0x000fc0000383ffff */
[----:B------:R-:W-:-:S00]  /*09e0*/  NOP ;  /* 0x0000000000007918 */ /* 0x000fc00000000000 */
        /* <DEDUP_REMOVED lines=9> */
.L_x_25:


//--------------------- .text._Z11partial_sumlPd  --------------------------
	.section	.text._Z11partial_sumlPd,"ax",@progbits
	.align	128
        .global         _Z11partial_sumlPd
        .type           _Z11partial_sumlPd,@function
        .size           _Z11partial_sumlPd,(.L_x_24 - _Z11partial_sumlPd)
        .other          _Z11partial_sumlPd,@"STO_CUDA_ENTRY STV_DEFAULT"
_Z11partial_sumlPd:
.text._Z11partial_sumlPd:
[----:B------:R-:W-:Y:S01]  /*0000*/  LDC R1, c[0x0][0x37c] ;  /* 0x0000df00ff017b82 */ /* 0x000fe20000000800 */
[----:B------:R-:W0:Y:S01]  /*0010*/  S2R R0, SR_TID.Y ;  /* 0x0000000000007919 */ /* 0x000e220000002200 */
[----:B------:R-:W1:Y:S06]  /*0020*/  LDCU UR5, c[0x0][0x360] ;  /* 0x00006c00ff0577ac */ /* 0x000e6c0008000800 */
[----:B------:R-:W0:Y:S01]  /*0030*/  S2UR UR8, SR_CTAID.Y ;  /* 0x00000000000879c3 */ /* 0x000e220000002600 */
[----:B------:R-:W-:Y:S01]  /*0040*/  CS2R R12, SRZ ;  /* 0x00000000000c7805 */ /* 0x000fe2000001ff00 */
[----:B------:R-:W1:Y:S01]  /*0050*/  S2R R11, SR_TID.X ;  /* 0x00000000000b7919 */ /* 0x000e620000002100 */
[----:B------:R-:W2:Y:S05]  /*0060*/  LDCU.64 UR6, c[0x0][0x380] ;  /* 0x00007000ff0677ac */ /* 0x000eaa0008000a00 */
[----:B------:R-:W0:Y:S08]  /*0070*/  LDC R3, c[0x0][0x364] ;  /* 0x0000d900ff037b82 */ /* 0x000e300000000800 */
[----:B------:R-:W3:Y:S01]  /*0080*/  S2UR UR4, SR_CTAID.X ;  /* 0x00000000000479c3 */ /* 0x000ee20000002500 */
[----:B--2---:R-:W-:-:S07]  /*0090*/  UISETP.GE.U32.AND UP0, UPT, UR6, 0x1, UPT ;  /* 0x000000010600788c */ /* 0x004fce000bf06070 */
[----:B------:R-:W3:Y:S01]  /*00a0*/  LDC R5, c[0x0][0x370] ;  /* 0x0000dc00ff057b82 */ /* 0x000ee20000000800 */
[----:B------:R-:W-:Y:S01]  /*00b0*/  UISETP.GE.AND.EX UP0, UPT, UR7, URZ, UPT, UP0 ;  /* 0x000000ff0700728c */ /* 0x000fe2000bf06300 */
[----:B0-----:R-:W-:Y:S01]  /*00c0*/  IMAD R0, R3, UR8, R0 ;  /* 0x0000000803007c24 */ /* 0x001fe2000f8e0200 */
[----:B------:R-:W0:Y:S03]  /*00d0*/  LDCU.64 UR8, c[0x0][0x358] ;  /* 0x00006b00ff0877ac */ /* 0x000e260008000a00 */
[----:B---3--:R-:W-:-:S04]  /*00e0*/  IMAD R0, R0, R5, UR4 ;  /* 0x0000000400007e24 */ /* 0x008fc8000f8e0205 */
[----:B-1----:R-:W-:-:S05]  /*00f0*/  IMAD R11, R0, UR5, R11 ;  /* 0x00000005000b7c24 */ /* 0x002fca000f8e020b */
[----:B------:R-:W-:Y:S01]  /*0100*/  SHF.R.S32.HI R0, RZ, 0x1f, R11 ;  /* 0x0000001fff007819 */ /* 0x000fe2000001140b */
[----:B0-----:R-:W-:Y:S06]  /*0110*/  BRA.U !UP0, `(.L_x_5) ;  /* 0x0000000908007547 */ /* 0x001fec000b800000 */
[----:B------:R-:W-:Y:S01]  /*0120*/  IMAD.MOV.U32 R2, RZ, RZ, 0x1 ;  /* 0x00000001ff027424 */ /* 0x000fe200078e00ff */
[----:B------:R-:W-:Y:S01]  /*0130*/  UISETP.GE.U32.AND UP0, UPT, UR6, 0x4, UPT ;  /* 0x000000040600788c */ /* 0x000fe2000bf06070 */
[----:B------:R-:W-:Y:S01]  /*0140*/  IMAD.MOV.U32 R3, RZ, RZ, 0x0 ;  /* 0x00000000ff037424 */ /* 0x000fe200078e00ff */
[----:B------:R-:W-:Y:S01]  /*0150*/  CS2R R12, SRZ ;  /* 0x00000000000c7805 */ /* 0x000fe2000001ff00 */
[----:B------:R-:W-:Y:S01]  /*0160*/  IMAD R4, R0, UR6, RZ ;  /* 0x0000000600047c24 */ /* 0x000fe2000f8e02ff */
[----:B------:R-:W-:Y:S01]  /*0170*/  UISETP.GE.U32.AND.EX UP0, UPT, UR7, URZ, UPT, UP0 ;  /* 0x000000ff0700728c */ /* 0x000fe2000bf06100 */
[C---:B------:R-:W-:Y:S01]  /*0180*/  IMAD.WIDE.U32 R2, R11.reuse, UR6, R2 ;  /* 0x000000060b027c25 */ /* 0x040fe2000f8e0002 */
[----:B------:R-:W-:Y:S01]  /*0190*/  ULOP3.LUT UR10, UR6, 0x3, URZ, 0xc0, !UPT ;  /* 0x00000003060a7892 */ /* 0x000fe2000f8ec0ff */
[----:B------:R-:W-:Y:S02]  /*01a0*/  UMOV UR4, URZ ;  /* 0x000000ff00047c82 */ /* 0x000fe40008000000 */
[----:B------:R-:W-:-:S04]  /*01b0*/  IMAD R5, R11, UR7, R4 ;  /* 0x000000070b057c24 */ /* 0x000fc8000f8e0204 */
[----:B------:R-:W-:-:S04]  /*01c0*/  IMAD.IADD R3, R3, 0x1, R5 ;  /* 0x0000000103037824 */ /* 0x000fc800078e0205 */
[----:B------:R0:W1:Y:S01]  /*01d0*/  I2F.F64.S64 R14, R2 ;  /* 0x00000002000e7312 */ /* 0x0000620000301c00 */
[----:B------:R-:W-:Y:S05]  /*01e0*/  BRA.U !UP0, `(.L_x_6) ;  /* 0x0000000508607547 */ /* 0x000fea000b800000 */
[----:B------:R-:W-:Y:S01]  /*01f0*/  CS2R R12, SRZ ;  /* 0x00000000000c7805 */ /* 0x000fe2000001ff00 */
[----:B------:R-:W-:Y:S02]  /*0200*/  ULOP3.LUT UR5, UR6, 0xfffffffc, URZ, 0xc0, !UPT ;  /* 0xfffffffc06057892 */ /* 0x000fe4000f8ec0ff */
[----:B------:R-:W-:-:S12]  /*0210*/  ULOP3.LUT UR6, UR7, 0x7fffffff, URZ, 0xc0, !UPT ;  /* 0x7fffffff07067892 */ /* 0x000fd8000f8ec0ff */
.L_x_15:
[----:B01----:R-:W0:Y:S01]  /*0220*/  MUFU.RCP64H R3, R15 ;  /* 0x0000000f00037308 */ /* 0x003e220000001800 */
[----:B------:R-:W-:Y:S01]  /*0230*/  VIADD R2, R15, 0x300402 ;  /* 0x003004020f027836 */ /* 0x000fe20000000000 */
[----:B------:R-:W-:Y:S01]  /*0240*/  UIADD3 UR5, UP0, UPT, UR5, -0x4, URZ ;  /* 0xfffffffc05057890 */ /* 0x000fe2000ff1e0ff */
[----:B------:R-:W-:Y:S03]  /*0250*/  BSSY.RECONVERGENT B0, `(.L_x_7) ;  /* 0x0000011000007945 */ /* 0x000fe60003800200 */
[----:B------:R-:W-:Y:S01]  /*0260*/  FSETP.GEU.AND P0, PT, |R2|, 5.8789094863358348022e-39, PT ;  /* 0x004004020200780b */ /* 0x000fe20003f0e200 */
[----:B------:R-:W-:Y:S02]  /*0270*/  UIADD3.X UR6, UPT, UPT, UR6, -0x1, URZ, UP0, !UPT ;  /* 0xffffffff06067890 */ /* 0x000fe400087fe4ff */
[----:B------:R-:W-:-:S04]  /*0280*/  UISETP.NE.U32.AND UP0, UPT, UR5, URZ, UPT ;  /* 0x000000ff0500728c */ /* 0x000fc8000bf05070 */
[----:B------:R-:W-:Y:S01]  /*0290*/  UISETP.NE.AND.EX UP0, UPT, UR6, URZ, UPT, UP0 ;  /* 0x000000ff0600728c */ /* 0x000fe2000bf05300 */
[----:B0-----:R-:W-:-:S08]  /*02a0*/  DFMA R4, R2, -R14, 1 ;  /* 0x3ff000000204742b */ /* 0x001fd0000000080e */
[----:B------:R-:W-:-:S08]  /*02b0*/  DFMA R4, R4, R4, R4 ;  /* 0x000000040404722b */ /* 0x000fd00000000004 */
[----:B------:R-:W-:-:S08]  /*02c0*/  DFMA R4, R2, R4, R2 ;  /* 0x000000040204722b */ /* 0x000fd00000000002 */
[----:B------:R-:W-:-:S08]  /*02d0*/  DFMA R6, R4, -R14, 1 ;  /* 0x3ff000000406742b */ /* 0x000fd0000000080e */
[----:B------:R-:W-:Y:S01]  /*02e0*/  DFMA R4, R4, R6, R4 ;  /* 0x000000060404722b */ /* 0x000fe20000000004 */
[----:B------:R-:W-:Y:S10]  /*02f0*/  @P0 BRA `(.L_x_8) ;  /* 0x0000000000180947 */ /* 0x000ff40003800000 */
[----:B------:R-:W-:Y:S01]  /*0300*/  LOP3.LUT R6, R15, 0x7fffffff, RZ, 0xc0, !PT ;  /* 0x7fffffff0f067812 */ /* 0x000fe200078ec0ff */
[----:B------:R-:W-:Y:S01]  /*0310*/  IMAD.MOV.U32 R3, RZ, RZ, R15 ;  /* 0x000000ffff037224 */ /* 0x000fe200078e000f */
[----:B------:R-:W-:Y:S02]  /*0320*/  MOV R2, R14 ;  /* 0x0000000e00027202 */ /* 0x000fe40000000f00 */
[----:B------:R-:W-:Y:S01]  /*0330*/  MOV R10, 0x360 ;  /* 0x00000360000a7802 */ /* 0x000fe20000000f00 */
[----:B------:R-:W-:-:S07]  /*0340*/  VIADD R6, R6, 0xfff00000 ;  /* 0xfff0000006067836 */ /* 0x000fce0000000000 */
[----:B------:R-:W-:Y:S05]  /*0350*/  CALL.REL.NOINC `($__internal_0_$__cuda_sm20_dblrcp_rn_slowpath_v3) ;  /* 0x0000000400847944 */ /* 0x000fea0003c00000 */
.L_x_8:
[----:B------:R-:W-:Y:S05]  /*0360*/  BSYNC.RECONVERGENT B0 ;  /* 0x0000000000007941 */ /* 0x000fea0003800200 */
.L_x_7:
[----:B------:R-:W-:Y:S01]  /*0370*/  DADD R14, R14, 1 ;  /* 0x3ff000000e0e7429 */ /* 0x000fe20000000000 */
[----:B------:R-:W-:Y:S01]  /*0380*/  BSSY.RECONVERGENT B0, `(.L_x_9) ;  /* 0x0000013000007945 */ /* 0x000fe20003800200 */
[----:B------:R-:W-:-:S04]  /*0390*/  DADD R12, R4, R12 ;  /* 0x00000000040c7229 */ /* 0x000fc8000000000c */
[----:B------:R-:W0:Y:S04]  /*03a0*/  MUFU.RCP64H R3, R15 ;  /* 0x0000000f00037308 */ /* 0x000e280000001800 */
[----:B------:R-:W-:-:S05]  /*03b0*/  VIADD R2, R15, 0x300402 ;  /* 0x003004020f027836 */ /* 0x000fca0000000000 */
[----:B------:R-:W-:Y:S01]  /*03c0*/  FSETP.GEU.AND P0, PT, |R2|, 5.8789094863358348022e-39, PT ;  /* 0x004004020200780b */ /* 0x000fe20003f0e200 */
[----:B0-----:R-:W-:-:S08]  /*03d0*/  DFMA R6, -R14, R2, 1 ;  /* 0x3ff000000e06742b */ /* 0x001fd00000000102 */
[----:B------:R-:W-:-:S08]  /*03e0*/  DFMA R6, R6, R6, R6 ;  /* 0x000000060606722b */ /* 0x000fd00000000006 */
[----:B------:R-:W-:-:S08]  /*03f0*/  DFMA R6, R2, R6, R2 ;  /* 0x000000060206722b */ /* 0x000fd00000000002 */
[----:B------:R-:W-:-:S08]  /*0400*/  DFMA R8, -R14, R6, 1 ;  /* 0x3ff000000e08742b */ /* 0x000fd00000000106 */
        /* <DEDUP_REMOVED lines=8> */
[----:B------:R-:W-:Y:S01]  /*0490*/  IMAD.MOV.U32 R6, RZ, RZ, R4 ;  /* 0x000000ffff067224 */ /* 0x000fe200078e0004 */
[----:B------:R-:W-:-:S07]  /*04a0*/  MOV R7, R5 ;  /* 0x0000000500077202 */ /* 0x000fce0000000f00 */
.L_x_10:
[----:B------:R-:W-:Y:S05]  /*04b0*/  BSYNC.RECONVERGENT B0 ;  /* 0x0000000000007941 */ /* 0x000fea0003800200 */
.L_x_9:
        /* <DEDUP_REMOVED lines=14> */
[----:B------:R-:W-:Y:S01]  /*05a0*/  MOV R10, 0x5e0 ;  /* 0x000005e0000a7802 */ /* 0x000fe20000000f00 */
[----:B------:R-:W-:Y:S01]  /*05b0*/  IMAD.MOV.U32 R3, RZ, RZ, R15 ;  /* 0x000000ffff037224 */ /* 0x000fe200078e000f */
[----:B------:R-:W-:-:S07]  /*05c0*/  IADD3 R6, PT, PT, R6, -0x100000, RZ ;  /* 0xfff0000006067810 */ /* 0x000fce0007ffe0ff */
[----:B------:R-:W-:Y:S05]  /*05d0*/  CALL.REL.NOINC `($__internal_0_$__cuda_sm20_dblrcp_rn_slowpath_v3) ;  /* 0x0000000000e47944 */ /* 0x000fea0003c00000 */
.L_x_12:
[----:B------:R-:W-:Y:S05]  /*05e0*/  BSYNC.RECONVERGENT B0 ;  /* 0x0000000000007941 */ /* 0x000fea0003800200 */
.L_x_11:
        /* <DEDUP_REMOVED lines=18> */
[----:B------:R-:W-:Y:S02]  /*0710*/  IMAD.MOV.U32 R6, RZ, RZ, R4 ;  /* 0x000000ffff067224 */ /* 0x000fe400078e0004 */
[----:B------:R-:W-:-:S07]  /*0720*/  IMAD.MOV.U32 R7, RZ, RZ, R5 ;  /* 0x000000ffff077224 */ /* 0x000fce00078e0005 */
.L_x_14:
[----:B------:R-:W-:Y:S05]  /*0730*/  BSYNC.RECONVERGENT B0 ;  /* 0x0000000000007941 */ /* 0x000fea0003800200 */
.L_x_13:
[----:B------:R-:W-:Y:S02]  /*0740*/  DADD R12, R12, R6 ;  /* 0x000000000c0c7229 */ /* 0x000fe40000000006 */
[----:B------:R-:W-:Y:S01]  /*0750*/  DADD R14, R14, 1 ;  /* 0x3ff000000e0e7429 */ /* 0x000fe20000000000 */
[----:B------:R-:W-:Y:S10]  /*0760*/  BRA.U UP0, `(.L_x_15) ;  /* 0xfffffff900ac7547 */ /* 0x000ff4000b83ffff */
.L_x_6:
[----:B------:R-:W-:-:S04]  /*0770*/  UISETP.NE.U32.AND UP0, UPT, UR10, URZ, UPT ;  /* 0x000000ff0a00728c */ /* 0x000fc8000bf05070 */
[----:B------:R-:W-:-:S09]  /*0780*/  UISETP.NE.AND.EX UP0, UPT, UR4, URZ, UPT, UP0 ;  /* 0x000000ff0400728c */ /* 0x000fd2000bf05300 */
[----:B------:R-:W-:Y:S05]  /*0790*/  BRA.U !UP0, `(.L_x_5) ;  /* 0x0000000108607547 */ /* 0x000fea000b800000 */
.L_x_18:
        /* <DEDUP_REMOVED lines=20> */
.L_x_17:
[----:B------:R-:W-:Y:S05]  /*08e0*/  BSYNC.RECONVERGENT B0 ;  /* 0x0000000000007941 */ /* 0x000fea0003800200 */
.L_x_16:
[----:B------:R-:W-:Y:S02]  /*08f0*/  DADD R12, R4, R12 ;  /* 0x00000000040c7229 */ /* 0x000fe4000000000c */
[----:B------:R-:W-:Y:S01]  /*0900*/  DADD R14, R14, 1 ;  /* 0x3ff000000e0e7429 */ /* 0x000fe20000000000 */
[----:B------:R-:W-:Y:S10]  /*0910*/  BRA.U UP0, `(.L_x_18) ;  /* 0xfffffffd00a07547 */ /* 0x000ff4000b83ffff */
.L_x_5:
[----:B------:R-:W0:Y:S02]  /*0920*/  LDCU.64 UR6, c[0x0][0x388] ;  /* 0x00007100ff0677ac */ /* 0x000e240008000a00 */
[----:B0-----:R-:W-:-:S04]  /*0930*/  LEA R2, P0, R11, UR6, 0x3 ;  /* 0x000000060b027c11 */ /* 0x001fc8000f8018ff */
[----:B------:R-:W-:-:S05]  /*0940*/  LEA.HI.X R3, R11, UR7, R0, 0x3, P0 ;  /* 0x000000070b037c11 */ /* 0x000fca00080f1c00 */
[----:B------:R-:W-:Y:S01]  /*0950*/  STG.E.64 desc[UR8][R2.64], R12 ;  /* 0x0000000c02007986 */ /* 0x000fe2000c101b08 */
[----:B------:R-:W-:Y:S05]  /*0960*/  EXIT ;  /* 0x000000000000794d */ /* 0x000fea0003800000 */
        .weak           $__internal_0_$__cuda_sm20_dblrcp_rn_slowpath_v3
        .type           $__internal_0_$__cuda_sm20_dblrcp_rn_slowpath_v3,@function
        .size           $__internal_0_$__cuda_sm20_dblrcp_rn_slowpath_v3,(.L_x_24 - $__internal_0_$__cuda_sm20_dblrcp_rn_slowpath_v3)
$__internal_0_$__cuda_sm20_dblrcp_rn_slowpath_v3:
[----:B------:R-:W-:Y:S01]  /*0970*/  DSETP.GTU.AND P0, PT, |R2|, +INF , PT ;  /* 0x7ff000000200742a */ /* 0x000fe20003f0c200 */
[----:B------:R-:W-:-:S13]  /*0980*/  BSSY.RECONVERGENT B1, `(.L_x_19) ;  /* 0x0000022000017945 */ /* 0x000fda0003800200 */
[----:B------:R-:W-:Y:S05]  /*0990*/  @P0 BRA `(.L_x_20) ;  /* 0x0000000000780947 */ /* 0x000fea0003800000 */
[----:B------:R-:W-:-:S05]  /*09a0*/  LOP3.LUT R7, R3, 0x7fffffff, RZ, 0xc0, !PT ;  /* 0x7fffffff03077812 */ /* 0x000fca00078ec0ff */
[----:B------:R-:W-:-:S05]  /*09b0*/  VIADD R4, R7, 0xffffffff ;  /* 0xffffffff07047836 */ /* 0x000fca0000000000 */
[----:B------:R-:W-:-:S13]  /*09c0*/  ISETP.GE.U32.AND P0, PT, R4, 0x7fefffff, PT ;  /* 0x7fefffff0400780c */ /* 0x000fda0003f06070 */
[----:B------:R-:W-:Y:S02]  /*09d0*/  @P0 LOP3.LUT R5, R3, 0x7ff00000, RZ, 0x3c, !PT ;  /* 0x7ff0000003050812 */ /* 0x000fe400078e3cff */
[----:B------:R-:W-:Y:S01]  /*09e0*/  @P0 MOV R4, RZ ;  /* 0x000000ff00040202 */ /* 0x000fe20000000f00 */
[----:B------:R-:W-:Y:S06]  /*09f0*/  @P0 BRA `(.L_x_21) ;  /* 0x0000000000680947 */ /* 0x000fec0003800000 */
[----:B------:R-:W-:-:S13]  /*0a00*/  ISETP.GE.U32.AND P0, PT, R7, 0x1000001, PT ;  /* 0x010000010700780c */ /* 0x000fda0003f06070 */
[----:B------:R-:W-:Y:S05]  /*0a10*/  @!P0 BRA `(.L_x_22) ;  /* 0x0000000000348947 */ /* 0x000fea0003800000 */
[----:B------:R-:W-:Y:S02]  /*0a20*/  VIADD R5, R3, 0xc0200000 ;  /* 0xc020000003057836 */ /* 0x000fe40000000000 */
[----:B------:R-:W-:Y:S02]  /*0a30*/  IMAD.MOV.U32 R4, RZ, RZ, R2 ;  /* 0x000000ffff047224 */ /* 0x000fe400078e0002 */
[----:B------:R-:W0:Y:S04]  /*0a40*/  MUFU.RCP64H R7, R5 ;  /* 0x0000000500077308 */ /* 0x000e280000001800 */
[----:B0-----:R-:W-:-:S08]  /*0a50*/  DFMA R8, -R4, R6, 1 ;  /* 0x3ff000000408742b */ /* 0x001fd00000000106 */
[----:B------:R-:W-:-:S08]  /*0a60*/  DFMA R8, R8, R8, R8 ;  /* 0x000000080808722b */ /* 0x000fd00000000008 */
[----:B------:R-:W-:-:S08]  /*0a70*/  DFMA R8, R6, R8, R6 ;  /* 0x000000080608722b */ /* 0x000fd00000000006 */
[----:B------:R-:W-:-:S08]  /*0a80*/  DFMA R6, -R4, R8, 1 ;  /* 0x3ff000000406742b */ /* 0x000fd00000000108 */
[----:B------:R-:W-:-:S08]  /*0a90*/  DFMA R6, R8, R6, R8 ;  /* 0x000000060806722b */ /* 0x000fd00000000008 */
[----:B------:R-:W-:-:S08]  /*0aa0*/  DMUL R6, R6, 2.2250738585072013831e-308 ;  /* 0x0010000006067828 */ /* 0x000fd00000000000 */
[----:B------:R-:W-:-:S08]  /*0ab0*/  DFMA R2, -R2, R6, 1 ;  /* 0x3ff000000202742b */ /* 0x000fd00000000106 */
[----:B------:R-:W-:-:S08]  /*0ac0*/  DFMA R2, R2, R2, R2 ;  /* 0x000000020202722b */ /* 0x000fd00000000002 */
[----:B------:R-:W-:Y:S01]  /*0ad0*/  DFMA R4, R6, R2, R6 ;  /* 0x000000020604722b */ /* 0x000fe20000000006 */
[----:B------:R-:W-:Y:S10]  /*0ae0*/  BRA `(.L_x_21) ;  /* 0x00000000002c7947 */ /* 0x000ff40003800000 */
.L_x_22:
[----:B------:R-:W-:-:S06]  /*0af0*/  DMUL R2, R2, 8.11296384146066816958e+31 ;  /* 0x4690000002027828 */ /* 0x000fcc0000000000 */
[----:B------:R-:W0:Y:S02]  /*0b00*/  MUFU.RCP64H R7, R3 ;  /* 0x0000000300077308 */ /* 0x000e240000001800 */
[----:B0-----:R-:W-:-:S08]  /*0b10*/  DFMA R4, -R2, R6, 1 ;  /* 0x3ff000000204742b */ /* 0x001fd00000000106 */
[----:B------:R-:W-:-:S08]  /*0b20*/  DFMA R4, R4, R4, R4 ;  /* 0x000000040404722b */ /* 0x000fd00000000004 */
[----:B------:R-:W-:-:S08]  /*0b30*/  DFMA R4, R6, R4, R6 ;  /* 0x000000040604722b */ /* 0x000fd00000000006 */
[----:B------:R-:W-:-:S08]  /*0b40*/  DFMA R6, -R2, R4, 1 ;  /* 0x3ff000000206742b */ /* 0x000fd00000000104 */
[----:B------:R-:W-:-:S08]  /*0b50*/  DFMA R4, R4, R6, R4 ;  /* 0x000000060404722b */ /* 0x000fd00000000004 */
[----:B------:R-:W-:Y:S01]  /*0b60*/  DMUL R4, R4, 8.11296384146066816958e+31 ;  /* 0x4690000004047828 */ /* 0x000fe20000000000 */
[----:B------:R-:W-:Y:S10]  /*0b70*/  BRA `(.L_x_21) ;  /* 0x0000000000087947 */ /* 0x000ff40003800000 */
.L_x_20:
[----:B------:R-:W-:Y:S01]  /*0b80*/  LOP3.LUT R5, R3, 0x80000, RZ, 0xfc, !PT ;  /* 0x0008000003057812 */ /* 0x000fe200078efcff */
[----:B------:R-:W-:-:S07]  /*0b90*/  IMAD.MOV.U32 R4, RZ, RZ, R2 ;  /* 0x000000ffff047224 */ /* 0x000fce00078e0002 */
.L_x_21:
[----:B------:R-:W-:Y:S05]  /*0ba0*/  BSYNC.RECONVERGENT B1 ;  /* 0x0000000000017941 */ /* 0x000fea0003800200 */
.L_x_19:
[----:B------:R-:W-:Y:S01]  /*0bb0*/  MOV R2, R10 ;  /* 0x0000000a00027202 */ /* 0x000fe20000000f00 */
[----:B------:R-:W-:-:S04]  /*0bc0*/  IMAD.MOV.U32 R3, RZ, RZ, 0x0 ;  /* 0x00000000ff037424 */ /* 0x000fc800078e00ff */
[----:B------:R-:W-:Y:S05]  /*0bd0*/  RET.REL.NODEC R2 `(_Z11partial_sumlPd) ;  /* 0xfffffff402087950 */ /* 0x000fea0003c3ffff */
.L_x_23:
        /* <DEDUP_REMOVED lines=10> */
.L_x_24:


//--------------------- .nv.shared.reserved.0     --------------------------
	.section	.nv.shared.reserved.0,"aw",@nobits
	.weak		__nv_reservedSMEM_offset_0_alias
	.size		__nv_reservedSMEM_offset_0_alias, 0, 64
	.other		__nv_reservedSMEM_offset_0_alias,@"STO_CUDA_RESERVED_SHARED STV_DEFAULT"
__nv_reservedSMEM_offset_0_alias:
	.zero		0
	.zero		64


//--------------------- .nv.constant0._Z13add_harmonicsdPdl --------------------------
	.section	.nv.constant0._Z13add_harmonicsdPdl,"a",@progbits
	.sectionflags	@""
	.align	4
.nv.constant0._Z13add_harmonicsdPdl:
	.zero		920


//--------------------- .nv.constant0._Z11partial_sumlPd --------------------------
	.section	.nv.constant0._Z11partial_sumlPd,"a",@progbits
	.sectionflags	@""
	.align	4
.nv.constant0._Z11partial_sumlPd:
	.zero		912


//--------------------- SYMBOLS --------------------------

	.type		.nv.reservedSmem.offset0,@object
	.size		.nv.reservedSmem.offset0,0x4
